	.headerflags	@"EF_CUDA_TEXMODE_UNIFIED EF_CUDA_64BIT_ADDRESS EF_CUDA_ACCELERATORS EF_CUDA_SM90 EF_CUDA_VIRTUAL_SM(EF_CUDA_SM90)"
	.elftype	@"ET_EXEC"


//--------------------- .nv.info                  --------------------------
	.section	.nv.info,"",@"SHT_CUDA_INFO"
	.align	4


	//----- nvinfo : EIATTR_REGCOUNT
	.align		4
        /*0000*/ 	.byte	0x04, 0x2f
        /*0002*/ 	.short	(.L_1 - .L_0)
	.align		4
.L_0:
        /*0004*/ 	.word	index@(triton_poi_fused_constant_pad_nd_0)
        /*0008*/ 	.word	0x0000000c


	//----- nvinfo : EIATTR_MIN_STACK_SIZE
	.align		4
.L_1:
        /*000c*/ 	.byte	0x04, 0x12
        /*000e*/ 	.short	(.L_3 - .L_2)
	.align		4
.L_2:
        /*0010*/ 	.word	index@(triton_poi_fused_constant_pad_nd_0)
        /*0014*/ 	.word	0x00000000


	//----- nvinfo : EIATTR_FRAME_SIZE
	.align		4
.L_3:
        /*0018*/ 	.byte	0x04, 0x11
        /*001a*/ 	.short	(.L_5 - .L_4)
	.align		4
.L_4:
        /*001c*/ 	.word	index@(triton_poi_fused_constant_pad_nd_0)
        /*0020*/ 	.word	0x00000000


	//----- nvinfo : EIATTR_MIN_STACK_SIZE
	.align		4
.L_5:
        /*0024*/ 	.byte	0x04, 0x12
        /*0026*/ 	.short	(.L_7 - .L_6)
	.align		4
.L_6:
        /*0028*/ 	.word	index@(triton_poi_fused_constant_pad_nd_0)
        /*002c*/ 	.word	0x00000000
.L_7:


//--------------------- .nv.info.triton_poi_fused_constant_pad_nd_0 --------------------------
	.section	.nv.info.triton_poi_fused_constant_pad_nd_0,"",@"SHT_CUDA_INFO"
	.sectionflags	@""
	.align	4


	//----- nvinfo : EIATTR_CUDA_API_VERSION
	.align		4
        /*0000*/ 	.byte	0x04, 0x37
        /*0002*/ 	.short	(.L_9 - .L_8)
.L_8:
        /*0004*/ 	.word	0x0000007c


	//----- nvinfo : EIATTR_KPARAM_INFO
	.align		4
.L_9:
        /*0008*/ 	.byte	0x04, 0x17
        /*000a*/ 	.short	(.L_11 - .L_10)
.L_10:
        /*000c*/ 	.word	0x00000000
        /*0010*/ 	.short	0x0002
        /*0012*/ 	.short	0x0010
        /*0014*/ 	.byte	0x00, 0xf0, 0x11, 0x00


	//----- nvinfo : EIATTR_KPARAM_INFO
	.align		4
.L_11:
        /*0018*/ 	.byte	0x04, 0x17
        /*001a*/ 	.short	(.L_13 - .L_12)
.L_12:
        /*001c*/ 	.word	0x00000000
        /*0020*/ 	.short	0x0001
        /*0022*/ 	.short	0x0008
        /*0024*/ 	.byte	0x00, 0xf4, 0x21, 0x00


	//----- nvinfo : EIATTR_KPARAM_INFO
	.align		4
.L_13:
        /*0028*/ 	.byte	0x04, 0x17
        /*002a*/ 	.short	(.L_15 - .L_14)
.L_14:
        /*002c*/ 	.word	0x00000000
        /*0030*/ 	.short	0x0000
        /*0032*/ 	.short	0x0000
        /*0034*/ 	.byte	0x00, 0xf4, 0x21, 0x00


	//----- nvinfo : EIATTR_SPARSE_MMA_MASK
	.align		4
.L_15:
        /*0038*/ 	.byte	0x03, 0x50
        /*003a*/ 	.short	0x0000


	//----- nvinfo : EIATTR_MAXREG_COUNT
	.align		4
        /*003c*/ 	.byte	0x03, 0x1b
        /*003e*/ 	.short	0x00ff


	//----- nvinfo : EIATTR_EXIT_INSTR_OFFSETS
	.align		4
        /*0040*/ 	.byte	0x04, 0x1c
        /*0042*/ 	.short	(.L_17 - .L_16)


	//   ....[0]....
.L_16:
        /*0044*/ 	.word	0x000001e0


	//   ....[1]....
        /*0048*/ 	.word	0x00000200


	//----- nvinfo : EIATTR_REQNTID
	.align		4
.L_17:
        /*004c*/ 	.byte	0x04, 0x10
        /*004e*/ 	.short	(.L_19 - .L_18)
.L_18:
        /*0050*/ 	.word	0x00000080
        /*0054*/ 	.word	0x00000001
        /*0058*/ 	.word	0x00000001


	//----- nvinfo : EIATTR_CBANK_PARAM_SIZE
	.align		4
.L_19:
        /*005c*/ 	.byte	0x03, 0x19
        /*005e*/ 	.short	0x0014


	//----- nvinfo : EIATTR_PARAM_CBANK
	.align		4
        /*0060*/ 	.byte	0x04, 0x0a
        /*0062*/ 	.short	(.L_21 - .L_20)
	.align		4
.L_20:
        /*0064*/ 	.word	index@(.nv.constant0.triton_poi_fused_constant_pad_nd_0)
        /*0068*/ 	.short	0x0210
        /*006a*/ 	.short	0x0014


	//----- nvinfo : EIATTR_SW_WAR
	.align		4
.L_21:
        /*006c*/ 	.byte	0x04, 0x36
        /*006e*/ 	.short	(.L_23 - .L_22)
.L_22:
        /*0070*/ 	.word	0x00000008
.L_23:


//--------------------- .nv.callgraph             --------------------------
	.section	.nv.callgraph,"",@"SHT_CUDA_CALLGRAPH"
	.align	4
	.sectionentsize	8
	.align		4
        /*0000*/ 	.word	0x00000000
	.align		4
        /*0004*/ 	.word	0xffffffff
	.align		4
        /*0008*/ 	.word	0x00000000
	.align		4
        /*000c*/ 	.word	0xfffffffe
	.align		4
        /*0010*/ 	.word	0x00000000
	.align		4
        /*0014*/ 	.word	0xfffffffd
	.align		4
        /*0018*/ 	.word	0x00000000
	.align		4
        /*001c*/ 	.word	0xfffffffc


//--------------------- .text.triton_poi_fused_constant_pad_nd_0 --------------------------
	.section	.text.triton_poi_fused_constant_pad_nd_0,"ax",@progbits
	.align	128
        .global         triton_poi_fused_constant_pad_nd_0
        .type           triton_poi_fused_constant_pad_nd_0,@function
        .size           triton_poi_fused_constant_pad_nd_0,(.L_x_1 - triton_poi_fused_constant_pad_nd_0)
        .other          triton_poi_fused_constant_pad_nd_0,@"STO_CUDA_ENTRY STV_DEFAULT"
triton_poi_fused_constant_pad_nd_0:
.text.triton_poi_fused_constant_pad_nd_0:
[----:B------:R-:W0:Y:S02]  /*0000*/  LDC R1, c[0x0][0x28] ;  /* 0x00000a00ff017b82 */ /* 0x000e240000000800 */
[----:B------:R-:W1:Y:S01]  /*0010*/  S2R R0, SR_TID.X ;  /* 0x0000000000007919 */ /* 0x000e620000002100 */
[----:B------:R-:W-:Y:S01]  /*0020*/  ULDC.64 UR4, c[0x0][0x208] ;  /* 0x0000820000047ab9 */ /* 0x000fe20000000a00 */
[----:B------:R-:W2:Y:S01]  /*0030*/  S2R R7, SR_CTAID.X ;  /* 0x0000000000077919 */ /* 0x000ea20000002500 */
[----:B-1----:R-:W-:-:S05]  /*0040*/  IMAD.SHL.U32 R0, R0, 0x2, RZ ;  /* 0x0000000200007824 */ /* 0x002fca00078e00ff */
[----:B------:R-:W-:-:S05]  /*0050*/  LOP3.LUT R0, R0, 0xfe, RZ, 0xc0, !PT ;  /* 0x000000fe00007812 */ /* 0x000fca00078ec0ff */
[----:B--2---:R-:W-:-:S04]  /*0060*/  IMAD R7, R7, 0x100, R0 ;  /* 0x0000010007077824 */ /* 0x004fc800078e0200 */
[----:B------:R-:W-:-:S04]  /*0070*/  IMAD.HI R0, R7, 0x2aaaaaab, RZ ;  /* 0x2aaaaaab07007827 */ /* 0x000fc800078e02ff */
[----:B------:R-:W-:Y:S01]  /*0080*/  IMAD.HI R4, R7, 0x38e38e39, RZ ;  /* 0x38e38e3907047827 */ /* 0x000fe200078e02ff */
[----:B------:R-:W-:-:S05]  /*0090*/  LEA.HI R0, R0, R0, RZ, 0x1 ;  /* 0x0000000000007211 */ /* 0x000fca00078f08ff */
[----:B------:R-:W-:-:S05]  /*00a0*/  IMAD.HI R2, R0, 0x2aaaaaab, RZ ;  /* 0x2aaaaaab00027827 */ /* 0x000fca00078e02ff */
[----:B------:R-:W-:Y:S02]  /*00b0*/  LEA.HI R5, R2, R2, RZ, 0x1 ;  /* 0x0000000202057211 */ /* 0x000fe400078f08ff */
[----:B------:R-:W1:Y:S03]  /*00c0*/  LDC.64 R2, c[0x0][0x210] ;  /* 0x00008400ff027b82 */ /* 0x000e660000000a00 */
[----:B------:R-:W-:Y:S01]  /*00d0*/  IMAD R6, R5, -0x6, R0 ;  /* 0xfffffffa05067824 */ /* 0x000fe200078e0200 */
[----:B------:R-:W-:Y:S01]  /*00e0*/  SHF.R.U32.HI R5, RZ, 0x1f, R4 ;  /* 0x0000001fff057819 */ /* 0x000fe20000011604 */
[----:B------:R-:W-:-:S03]  /*00f0*/  IMAD R0, R0, -0x6, R7 ;  /* 0xfffffffa00007824 */ /* 0x000fc600078e0207 */
[----:B------:R-:W-:Y:S02]  /*0100*/  LEA.HI R5, R4, R5, RZ, 0x1d ;  /* 0x0000000504057211 */ /* 0x000fe400078fe8ff */
[----:B------:R-:W-:-:S03]  /*0110*/  VIMNMX R8, R6, R0, !PT ;  /* 0x0000000006087248 */ /* 0x000fc60007fe0100 */
[----:B------:R-:W-:Y:S01]  /*0120*/  IMAD R5, R5, 0x10, R0 ;  /* 0x0000001005057824 */ /* 0x000fe200078e0200 */
[----:B------:R-:W-:Y:S02]  /*0130*/  ISETP.GE.AND P0, PT, R8, 0x4, PT ;  /* 0x000000040800780c */ /* 0x000fe40003f06270 */
[----:B------:R-:W-:Y:S01]  /*0140*/  CS2R R8, SRZ ;  /* 0x0000000000087805 */ /* 0x000fe2000001ff00 */
[----:B------:R-:W-:Y:S01]  /*0150*/  IMAD R5, R6, 0x4, R5 ;  /* 0x0000000406057824 */ /* 0x000fe200078e0205 */
[----:B------:R-:W-:-:S03]  /*0160*/  ISETP.LT.AND P0, PT, R7, 0x240, !P0 ;  /* 0x000002400700780c */ /* 0x000fc60004701270 */
[----:B-1----:R-:W-:Y:S02]  /*0170*/  IMAD.WIDE R2, R5, 0x4, R2 ;  /* 0x0000000405027825 */ /* 0x002fe400078e0202 */
[----:B------:R-:W1:Y:S08]  /*0180*/  LDC.64 R4, c[0x0][0x218] ;  /* 0x00008600ff047b82 */ /* 0x000e700000000a00 */
[----:B------:R-:W2:Y:S01]  /*0190*/  @P0 LDG.E.64 R8, desc[UR4][R2.64] ;  /* 0x0000000402080981 */ /* 0x000ea2000c1e1b00 */
[C---:B------:R-:W-:Y:S01]  /*01a0*/  ISETP.GE.AND P1, PT, R7.reuse, 0x240, PT ;  /* 0x000002400700780c */ /* 0x040fe20003f26270 */
[----:B-1----:R-:W-:Y:S01]  /*01b0*/  IMAD.WIDE R4, R7, 0x4, R4 ;  /* 0x0000000407047825 */ /* 0x002fe200078e0204 */
[----:B--2---:R-:W-:-:S02]  /*01c0*/  SEL R8, R8, RZ, P0 ;  /* 0x000000ff08087207 */ /* 0x004fc40000000000 */
[----:B------:R-:W-:-:S09]  /*01d0*/  SEL R9, R9, RZ, P0 ;  /* 0x000000ff09097207 */ /* 0x000fd20000000000 */
[----:B------:R-:W-:Y:S05]  /*01e0*/  @P1 EXIT ;  /* 0x000000000000194d */ /* 0x000fea0003800000 */
[----:B------:R-:W-:Y:S01]  /*01f0*/  STG.E.64 desc[UR4][R4.64], R8 ;  /* 0x0000000804007986 */ /* 0x000fe2000c101b04 */
[----:B------:R-:W-:Y:S05]  /*0200*/  EXIT ;  /* 0x000000000000794d */ /* 0x000fea0003800000 */
.L_x_0:
[----:B------:R-:W-:-:S00]  /*0210*/  BRA `(.L_x_0) ;  /* 0xfffffffc00fc7947 */ /* 0x000fc0000383ffff */
[----:B------:R-:W-:-:S00]  /*0220*/  NOP ;  /* 0x0000000000007918 */ /* 0x000fc00000000000 */
        /* <DEDUP_REMOVED lines=13> */
.L_x_1:


//--------------------- .nv.constant0.triton_poi_fused_constant_pad_nd_0 --------------------------
	.section	.nv.constant0.triton_poi_fused_constant_pad_nd_0,"a",@progbits
	.sectionflags	@""
	.align	4
.nv.constant0.triton_poi_fused_constant_pad_nd_0:
	.zero		548
